//
// Generated by NVIDIA NVVM Compiler
//
// Compiler Build ID: CL-36424714
// Cuda compilation tools, release 13.0, V13.0.88
// Based on NVVM 20.0.0
//

.version 9.0
.target sm_100
.address_size 64

	// .globl	_Z14matrixMulTiledPfS_S_ii
.extern .shared .align 16 .b8 sharedMemory[];

.visible .entry _Z14matrixMulTiledPfS_S_ii(
	.param .u64 .ptr .align 1 _Z14matrixMulTiledPfS_S_ii_param_0,
	.param .u64 .ptr .align 1 _Z14matrixMulTiledPfS_S_ii_param_1,
	.param .u64 .ptr .align 1 _Z14matrixMulTiledPfS_S_ii_param_2,
	.param .u32 _Z14matrixMulTiledPfS_S_ii_param_3,
	.param .u32 _Z14matrixMulTiledPfS_S_ii_param_4
)
{
	.reg .pred 	%p<14>;
	.reg .b32 	%r<103>;
	.reg .b32 	%f<79>;
	.reg .b64 	%rd<14>;

	ld.param.u64 	%rd4, [_Z14matrixMulTiledPfS_S_ii_param_1];
	ld.param.u64 	%rd5, [_Z14matrixMulTiledPfS_S_ii_param_2];
	ld.param.u32 	%r34, [_Z14matrixMulTiledPfS_S_ii_param_3];
	ld.param.u32 	%r35, [_Z14matrixMulTiledPfS_S_ii_param_4];
	mov.u32 	%r1, %tid.x;
	mov.u32 	%r2, %tid.y;
	mov.u32 	%r36, %ctaid.y;
	mad.lo.s32 	%r3, %r35, %r36, %r2;
	mov.u32 	%r37, %ctaid.x;
	mad.lo.s32 	%r4, %r35, %r37, %r1;
	div.s32 	%r5, %r34, %r35;
	setp.lt.s32 	%p1, %r5, 1;
	mov.f32 	%f77, 0f00000000;
	@%p1 bra 	$L__BB0_19;
	mul.lo.s32 	%r39, %r35, %r35;
	shl.b32 	%r40, %r39, 2;
	mov.u32 	%r41, sharedMemory;
	add.s32 	%r6, %r41, %r40;
	mul.lo.s32 	%r7, %r35, %r2;
	mul.lo.s32 	%r8, %r3, %r34;
	and.b32  	%r9, %r35, 7;
	and.b32  	%r10, %r35, 3;
	and.b32  	%r11, %r35, 2147483640;
	and.b32  	%r12, %r35, 1;
	neg.s32 	%r13, %r11;
	shl.b32 	%r42, %r1, 2;
	add.s32 	%r43, %r40, %r42;
	add.s32 	%r14, %r41, %r43;
	shl.b32 	%r15, %r35, 5;
	shl.b32 	%r16, %r35, 2;
	cvta.to.global.u64 	%rd1, %rd4;
	cvta.to.global.u64 	%rd2, %rd5;
	mov.f32 	%f77, 0f00000000;
	mov.b32 	%r96, 0;
$L__BB0_2:
	mul.lo.s32 	%r18, %r96, %r35;
	add.s32 	%r44, %r18, %r1;
	max.s32 	%r45, %r3, %r44;
	setp.ge.s32 	%p2, %r45, %r34;
	mov.f32 	%f68, 0f00000000;
	@%p2 bra 	$L__BB0_4;
	add.s32 	%r46, %r44, %r8;
	mul.wide.s32 	%rd6, %r46, 4;
	add.s64 	%rd7, %rd1, %rd6;
	ld.global.f32 	%f68, [%rd7];
$L__BB0_4:
	add.s32 	%r47, %r7, %r1;
	shl.b32 	%r48, %r47, 2;
	add.s32 	%r50, %r41, %r48;
	st.shared.f32 	[%r50], %f68;
	add.s32 	%r20, %r18, %r2;
	max.s32 	%r52, %r4, %r20;
	setp.ge.s32 	%p3, %r52, %r34;
	mov.f32 	%f69, 0f00000000;
	@%p3 bra 	$L__BB0_6;
	mad.lo.s32 	%r53, %r20, %r34, %r4;
	mul.wide.s32 	%rd8, %r53, 4;
	add.s64 	%rd9, %rd2, %rd8;
	ld.global.f32 	%f69, [%rd9];
$L__BB0_6:
	setp.lt.s32 	%p4, %r35, 1;
	add.s32 	%r56, %r6, %r48;
	st.shared.f32 	[%r56], %f69;
	bar.sync 	0;
	@%p4 bra 	$L__BB0_18;
	setp.lt.u32 	%p5, %r35, 8;
	mov.b32 	%r101, 0;
	@%p5 bra 	$L__BB0_10;
	shl.b32 	%r58, %r7, 2;
	add.s32 	%r60, %r58, %r41;
	add.s32 	%r97, %r60, 16;
	mov.u32 	%r98, %r14;
	mov.u32 	%r99, %r13;
$L__BB0_9:
	.pragma "nounroll";
	ld.shared.f32 	%f24, [%r97+-16];
	ld.shared.f32 	%f25, [%r98];
	fma.rn.f32 	%f26, %f24, %f25, %f77;
	ld.shared.f32 	%f27, [%r97+-12];
	add.s32 	%r61, %r98, %r16;
	ld.shared.f32 	%f28, [%r61];
	fma.rn.f32 	%f29, %f27, %f28, %f26;
	ld.shared.f32 	%f30, [%r97+-8];
	add.s32 	%r62, %r61, %r16;
	ld.shared.f32 	%f31, [%r62];
	fma.rn.f32 	%f32, %f30, %f31, %f29;
	ld.shared.f32 	%f33, [%r97+-4];
	add.s32 	%r63, %r62, %r16;
	ld.shared.f32 	%f34, [%r63];
	fma.rn.f32 	%f35, %f33, %f34, %f32;
	ld.shared.f32 	%f36, [%r97];
	add.s32 	%r64, %r63, %r16;
	ld.shared.f32 	%f37, [%r64];
	fma.rn.f32 	%f38, %f36, %f37, %f35;
	ld.shared.f32 	%f39, [%r97+4];
	add.s32 	%r65, %r64, %r16;
	ld.shared.f32 	%f40, [%r65];
	fma.rn.f32 	%f41, %f39, %f40, %f38;
	ld.shared.f32 	%f42, [%r97+8];
	add.s32 	%r66, %r65, %r16;
	ld.shared.f32 	%f43, [%r66];
	fma.rn.f32 	%f44, %f42, %f43, %f41;
	ld.shared.f32 	%f45, [%r97+12];
	add.s32 	%r67, %r66, %r16;
	ld.shared.f32 	%f46, [%r67];
	fma.rn.f32 	%f77, %f45, %f46, %f44;
	add.s32 	%r99, %r99, 8;
	add.s32 	%r98, %r98, %r15;
	add.s32 	%r97, %r97, 32;
	setp.ne.s32 	%p6, %r99, 0;
	mov.u32 	%r101, %r11;
	@%p6 bra 	$L__BB0_9;
$L__BB0_10:
	setp.eq.s32 	%p7, %r9, 0;
	@%p7 bra 	$L__BB0_18;
	add.s32 	%r68, %r9, -1;
	setp.lt.u32 	%p8, %r68, 3;
	@%p8 bra 	$L__BB0_13;
	add.s32 	%r69, %r101, %r7;
	shl.b32 	%r70, %r69, 2;
	add.s32 	%r72, %r41, %r70;
	ld.shared.f32 	%f48, [%r72];
	mad.lo.s32 	%r73, %r101, %r35, %r1;
	shl.b32 	%r74, %r73, 2;
	add.s32 	%r75, %r6, %r74;
	ld.shared.f32 	%f49, [%r75];
	fma.rn.f32 	%f50, %f48, %f49, %f77;
	ld.shared.f32 	%f51, [%r72+4];
	add.s32 	%r76, %r75, %r16;
	ld.shared.f32 	%f52, [%r76];
	fma.rn.f32 	%f53, %f51, %f52, %f50;
	ld.shared.f32 	%f54, [%r72+8];
	add.s32 	%r77, %r76, %r16;
	ld.shared.f32 	%f55, [%r77];
	fma.rn.f32 	%f56, %f54, %f55, %f53;
	ld.shared.f32 	%f57, [%r72+12];
	add.s32 	%r78, %r77, %r16;
	ld.shared.f32 	%f58, [%r78];
	fma.rn.f32 	%f77, %f57, %f58, %f56;
	add.s32 	%r101, %r101, 4;
$L__BB0_13:
	setp.eq.s32 	%p9, %r10, 0;
	@%p9 bra 	$L__BB0_18;
	setp.eq.s32 	%p10, %r10, 1;
	@%p10 bra 	$L__BB0_16;
	add.s32 	%r79, %r101, %r7;
	shl.b32 	%r80, %r79, 2;
	add.s32 	%r82, %r41, %r80;
	ld.shared.f32 	%f60, [%r82];
	mad.lo.s32 	%r83, %r101, %r35, %r1;
	shl.b32 	%r84, %r83, 2;
	add.s32 	%r85, %r6, %r84;
	ld.shared.f32 	%f61, [%r85];
	fma.rn.f32 	%f62, %f60, %f61, %f77;
	ld.shared.f32 	%f63, [%r82+4];
	add.s32 	%r86, %r85, %r16;
	ld.shared.f32 	%f64, [%r86];
	fma.rn.f32 	%f77, %f63, %f64, %f62;
	add.s32 	%r101, %r101, 2;
$L__BB0_16:
	setp.eq.s32 	%p11, %r12, 0;
	@%p11 bra 	$L__BB0_18;
	add.s32 	%r87, %r101, %r7;
	shl.b32 	%r88, %r87, 2;
	add.s32 	%r90, %r41, %r88;
	ld.shared.f32 	%f65, [%r90];
	mad.lo.s32 	%r91, %r101, %r35, %r1;
	shl.b32 	%r92, %r91, 2;
	add.s32 	%r93, %r6, %r92;
	ld.shared.f32 	%f66, [%r93];
	fma.rn.f32 	%f77, %f65, %f66, %f77;
$L__BB0_18:
	bar.sync 	0;
	add.s32 	%r96, %r96, 1;
	setp.ne.s32 	%p12, %r96, %r5;
	@%p12 bra 	$L__BB0_2;
$L__BB0_19:
	max.s32 	%r94, %r3, %r4;
	setp.ge.s32 	%p13, %r94, %r34;
	@%p13 bra 	$L__BB0_21;
	ld.param.u64 	%rd13, [_Z14matrixMulTiledPfS_S_ii_param_0];
	mad.lo.s32 	%r95, %r3, %r34, %r4;
	cvta.to.global.u64 	%rd10, %rd13;
	mul.wide.s32 	%rd11, %r95, 4;
	add.s64 	%rd12, %rd10, %rd11;
	st.global.f32 	[%rd12], %f77;
$L__BB0_21:
	ret;

}


// ===== COMPILED SASS (sm_100) =====

	.target	sm_100

	.elftype	@"ET_EXEC"


//--------------------- .note.nv.tkinfo           --------------------------
	.section	.note.nv.tkinfo,"",@"SHT_NOTE"
	.sectionflags	@"SHF_NOTE_NV_TKINFO"
	.tkinfo
        /*0018*/ 	.word	0x00000002
        /*0030*/ 	.string	""
        /*0030*/ 	.string	"ptxas"
        /*0030*/ 	.string	"Cuda compilation tools, release 13.0, V13.0.88"
        /*0030*/ 	.string	"Build cuda_13.0.r13.0/compiler.36424714_0"
        /*0030*/ 	.string	"-arch sm_100 -m 64 "



//--------------------- .note.nv.cuinfo           --------------------------
	.section	.note.nv.cuinfo,"",@"SHT_NOTE"
	.sectionflags	@"SHF_NOTE_NV_CUINFO"
        /*0018*/ 	.short	0x0002
        /*001a*/ 	.short	0x0064
        /*001c*/ 	.short	0x0082
	.zero		2


//--------------------- .nv.info                  --------------------------
	.section	.nv.info,"",@"SHT_CUDA_INFO"
	.align	4


	//----- nvinfo : EIATTR_REGCOUNT
	.align		4
        /*0000*/ 	.byte	0x04, 0x2f
        /*0002*/ 	.short	(.L_1 - .L_0)
	.align		4
.L_0:
        /*0004*/ 	.word	index@(_Z14matrixMulTiledPfS_S_ii)
        /*0008*/ 	.word	0x0000001f


	//----- nvinfo : EIATTR_FRAME_SIZE
	.align		4
.L_1:
        /*000c*/ 	.byte	0x04, 0x11
        /*000e*/ 	.short	(.L_3 - .L_2)
	.align		4
.L_2:
        /*0010*/ 	.word	index@(_Z14matrixMulTiledPfS_S_ii)
        /*0014*/ 	.word	0x00000000


	//----- nvinfo : EIATTR_MIN_STACK_SIZE
	.align		4
.L_3:
        /*0018*/ 	.byte	0x04, 0x12
        /*001a*/ 	.short	(.L_5 - .L_4)
	.align		4
.L_4:
        /*001c*/ 	.word	index@(_Z14matrixMulTiledPfS_S_ii)
        /*0020*/ 	.word	0x00000000
.L_5:


//--------------------- .nv.compat                --------------------------
	.section	.nv.compat,"",@"SHT_CUDA_COMPAT_INFO"
	.align	4
        /*0000*/ 	.byte	0x02, 0x09, 0x00, 0x00, 0x02, 0x02, 0x01, 0x00, 0x02, 0x05, 0x05, 0x00, 0x03, 0x07, 0x01, 0x01
        /*0010*/ 	.byte	0x02, 0x03, 0x00, 0x00, 0x02, 0x06, 0x01, 0x00, 0x04, 0x0b, 0x08, 0x00, 0x09, 0x00, 0x00, 0x00
        /*0020*/ 	.byte	0x00, 0x00, 0x00, 0x00


//--------------------- .nv.info._Z14matrixMulTiledPfS_S_ii --------------------------
	.section	.nv.info._Z14matrixMulTiledPfS_S_ii,"",@"SHT_CUDA_INFO"
	.sectionflags	@""
	.align	4


	//----- nvinfo : EIATTR_CUDA_API_VERSION
	.align		4
        /*0000*/ 	.byte	0x04, 0x37
        /*0002*/ 	.short	(.L_7 - .L_6)
.L_6:
        /*0004*/ 	.word	0x00000082


	//----- nvinfo : EIATTR_KPARAM_INFO
	.align		4
.L_7:
        /*0008*/ 	.byte	0x04, 0x17
        /*000a*/ 	.short	(.L_9 - .L_8)
.L_8:
        /*000c*/ 	.word	0x00000000
        /*0010*/ 	.short	0x0004
        /*0012*/ 	.short	0x001c
        /*0014*/ 	.byte	0x00, 0xf0, 0x11, 0x00


	//----- nvinfo : EIATTR_KPARAM_INFO
	.align		4
.L_9:
        /*0018*/ 	.byte	0x04, 0x17
        /*001a*/ 	.short	(.L_11 - .L_10)
.L_10:
        /*001c*/ 	.word	0x00000000
        /*0020*/ 	.short	0x0003
        /*0022*/ 	.short	0x0018
        /*0024*/ 	.byte	0x00, 0xf0, 0x11, 0x00


	//----- nvinfo : EIATTR_KPARAM_INFO
	.align		4
.L_11:
        /*0028*/ 	.byte	0x04, 0x17
        /*002a*/ 	.short	(.L_13 - .L_12)
.L_12:
        /*002c*/ 	.word	0x00000000
        /*0030*/ 	.short	0x0002
        /*0032*/ 	.short	0x0010
        /*0034*/ 	.byte	0x00, 0xf5, 0x21, 0x00


	//----- nvinfo : EIATTR_KPARAM_INFO
	.align		4
.L_13:
        /*0038*/ 	.byte	0x04, 0x17
        /*003a*/ 	.short	(.L_15 - .L_14)
.L_14:
        /*003c*/ 	.word	0x00000000
        /*0040*/ 	.short	0x0001
        /*0042*/ 	.short	0x0008
        /*0044*/ 	.byte	0x00, 0xf5, 0x21, 0x00


	//----- nvinfo : EIATTR_KPARAM_INFO
	.align		4
.L_15:
        /*0048*/ 	.byte	0x04, 0x17
        /*004a*/ 	.short	(.L_17 - .L_16)
.L_16:
        /*004c*/ 	.word	0x00000000
        /*0050*/ 	.short	0x0000
        /*0052*/ 	.short	0x0000
        /*0054*/ 	.byte	0x00, 0xf5, 0x21, 0x00


	//----- nvinfo : EIATTR_SPARSE_MMA_MASK
	.align		4
.L_17:
        /*0058*/ 	.byte	0x03, 0x50
        /*005a*/ 	.short	0x0000


	//----- nvinfo : EIATTR_MAXREG_COUNT
	.align		4
        /*005c*/ 	.byte	0x03, 0x1b
        /*005e*/ 	.short	0x00ff


	//----- nvinfo : EIATTR_NUM_BARRIERS
	.align		4
        /*0060*/ 	.byte	0x02, 0x4c
        /*0062*/ 	.byte	0x01
	.zero		1


	//----- nvinfo : EIATTR_MERCURY_ISA_VERSION
	.align		4
        /*0064*/ 	.byte	0x03, 0x5f
        /*0066*/ 	.short	0x0101


	//----- nvinfo : EIATTR_VRC_CTA_INIT_COUNT
	.align		4
        /*0068*/ 	.byte	0x02, 0x4a
	.zero		1
	.zero		1


	//----- nvinfo : EIATTR_EXIT_INSTR_OFFSETS
	.align		4
        /*006c*/ 	.byte	0x04, 0x1c
        /*006e*/ 	.short	(.L_19 - .L_18)


	//   ....[0]....
.L_18:
        /*0070*/ 	.word	0x00000af0


	//   ....[1]....
        /*0074*/ 	.word	0x00000b40


	//----- nvinfo : EIATTR_CBANK_PARAM_SIZE
	.align		4
.L_19:
        /*0078*/ 	.byte	0x03, 0x19
        /*007a*/ 	.short	0x0020


	//----- nvinfo : EIATTR_PARAM_CBANK
	.align		4
        /*007c*/ 	.byte	0x04, 0x0a
        /*007e*/ 	.short	(.L_21 - .L_20)
	.align		4
.L_20:
        /*0080*/ 	.word	index@(.nv.constant0._Z14matrixMulTiledPfS_S_ii)
        /*0084*/ 	.short	0x0380
        /*0086*/ 	.short	0x0020


	//----- nvinfo : EIATTR_SW_WAR
	.align		4
.L_21:
        /*0088*/ 	.byte	0x04, 0x36
        /*008a*/ 	.short	(.L_23 - .L_22)
.L_22:
        /*008c*/ 	.word	0x00000008
.L_23:


//--------------------- .nv.callgraph             --------------------------
	.section	.nv.callgraph,"",@"SHT_CUDA_CALLGRAPH"
	.align	4
	.sectionentsize	8
	.align		4
        /*0000*/ 	.word	0x00000000
	.align		4
        /*0004*/ 	.word	0xffffffff
	.align		4
        /*0008*/ 	.word	0x00000000
	.align		4
        /*000c*/ 	.word	0xfffffffe
	.align		4
        /*0010*/ 	.word	0x00000000
	.align		4
        /*0014*/ 	.word	0xfffffffd
	.align		4
        /*0018*/ 	.word	0x00000000
	.align		4
        /*001c*/ 	.word	0xfffffffc


//--------------------- .text._Z14matrixMulTiledPfS_S_ii --------------------------
	.section	.text._Z14matrixMulTiledPfS_S_ii,"ax",@progbits
	.align	128
        .global         _Z14matrixMulTiledPfS_S_ii
        .type           _Z14matrixMulTiledPfS_S_ii,@function
        .size           _Z14matrixMulTiledPfS_S_ii,(.L_x_8 - _Z14matrixMulTiledPfS_S_ii)
        .other          _Z14matrixMulTiledPfS_S_ii,@"STO_CUDA_ENTRY STV_DEFAULT"
_Z14matrixMulTiledPfS_S_ii:
.text._Z14matrixMulTiledPfS_S_ii:
[----:B------:R-:W-:Y:S08]  /*0000*/  LDC R1, c[0x0][0x37c] ;  /* 0x0000df00ff017b82 */ /* 0x000ff00000000800 */
[----:B------:R-:W0:Y:S01]  /*0010*/  LDC.64 R2, c[0x0][0x398] ;  /* 0x0000e600ff027b82 */ /* 0x000e220000000a00 */
[----:B------:R-:W1:Y:S01]  /*0020*/  S2R R8, SR_TID.X ;  /* 0x0000000000087919 */ /* 0x000e620000002100 */
[----:B------:R-:W2:Y:S01]  /*0030*/  LDCU.64 UR6, c[0x0][0x358] ;  /* 0x00006b00ff0677ac */ /* 0x000ea20008000a00 */
[----:B------:R-:W-:-:S05]  /*0040*/  MOV R18, RZ ;  /* 0x000000ff00127202 */ /* 0x000fca0000000f00 */
[----:B------:R-:W-:Y:S08]  /*0050*/  S2UR UR4, SR_CTAID.Y ;  /* 0x00000000000479c3 */ /* 0x000ff00000002600 */
[----:B------:R-:W1:Y:S01]  /*0060*/  S2UR UR5, SR_CTAID.X ;  /* 0x00000000000579c3 */ /* 0x000e620000002500 */
[----:B0-----:R-:W-:-:S04]  /*0070*/  IABS R7, R3 ;  /* 0x0000000300077213 */ /* 0x001fc80000000000 */
[----:B------:R-:W0:Y:S01]  /*0080*/  I2F.RP R0, R7 ;  /* 0x0000000700007306 */ /* 0x000e220000209400 */
[----:B-1----:R-:W-:-:S07]  /*0090*/  IMAD R10, R3, UR5, R8 ;  /* 0x00000005030a7c24 */ /* 0x002fce000f8e0208 */
[----:B0-----:R-:W0:Y:S02]  /*00a0*/  MUFU.RCP R0, R0 ;  /* 0x0000000000007308 */ /* 0x001e240000001000 */
[----:B0-----:R-:W-:-:S06]  /*00b0*/  IADD3 R4, PT, PT, R0, 0xffffffe, RZ ;  /* 0x0ffffffe00047810 */ /* 0x001fcc0007ffe0ff */
[----:B------:R0:W1:Y:S02]  /*00c0*/  F2I.FTZ.U32.TRUNC.NTZ R5, R4 ;  /* 0x0000000400057305 */ /* 0x000064000021f000 */
[----:B0-----:R-:W-:Y:S02]  /*00d0*/  HFMA2 R4, -RZ, RZ, 0, 0 ;  /* 0x00000000ff047431 */ /* 0x001fe400000001ff */
[----:B-1----:R-:W-:-:S04]  /*00e0*/  IMAD.MOV R6, RZ, RZ, -R5 ;  /* 0x000000ffff067224 */ /* 0x002fc800078e0a05 */
[----:B------:R-:W-:Y:S01]  /*00f0*/  IMAD R9, R6, R7, RZ ;  /* 0x0000000706097224 */ /* 0x000fe200078e02ff */
[----:B------:R-:W-:-:S03]  /*0100*/  IABS R6, R2 ;  /* 0x0000000200067213 */ /* 0x000fc60000000000 */
[----:B------:R-:W-:Y:S01]  /*0110*/  IMAD.HI.U32 R5, R5, R9, R4 ;  /* 0x0000000905057227 */ /* 0x000fe200078e0004 */
[----:B------:R-:W-:-:S04]  /*0120*/  LOP3.LUT R4, R2, R3, RZ, 0x3c, !PT ;  /* 0x0000000302047212 */ /* 0x000fc800078e3cff */
[----:B------:R-:W-:Y:S01]  /*0130*/  ISETP.GE.AND P1, PT, R4, RZ, PT ;  /* 0x000000ff0400720c */ /* 0x000fe20003f26270 */
[----:B------:R-:W-:-:S04]  /*0140*/  IMAD.HI.U32 R9, R5, R6, RZ ;  /* 0x0000000605097227 */ /* 0x000fc800078e00ff */
[----:B------:R-:W-:-:S04]  /*0150*/  IMAD.MOV R0, RZ, RZ, -R9 ;  /* 0x000000ffff007224 */ /* 0x000fc800078e0a09 */
[----:B------:R-:W-:-:S05]  /*0160*/  IMAD R0, R7, R0, R6 ;  /* 0x0000000007007224 */ /* 0x000fca00078e0206 */
[----:B------:R-:W-:-:S13]  /*0170*/  ISETP.GT.U32.AND P2, PT, R7, R0, PT ;  /* 0x000000000700720c */ /* 0x000fda0003f44070 */
[-C--:B------:R-:W-:Y:S01]  /*0180*/  @!P2 IADD3 R0, PT, PT, R0, -R7.reuse, RZ ;  /* 0x800000070000a210 */ /* 0x080fe20007ffe0ff */
[----:B------:R-:W-:Y:S01]  /*0190*/  @!P2 VIADD R9, R9, 0x1 ;  /* 0x000000010909a836 */ /* 0x000fe20000000000 */
[----:B------:R-:W-:Y:S02]  /*01a0*/  ISETP.NE.AND P2, PT, R3, RZ, PT ;  /* 0x000000ff0300720c */ /* 0x000fe40003f45270 */
[----:B------:R-:W-:Y:S02]  /*01b0*/  ISETP.GE.U32.AND P0, PT, R0, R7, PT ;  /* 0x000000070000720c */ /* 0x000fe40003f06070 */
[----:B------:R-:W0:Y:S11]  /*01c0*/  S2R R0, SR_TID.Y ;  /* 0x0000000000007919 */ /* 0x000e360000002200 */
[----:B------:R-:W-:-:S05]  /*01d0*/  @P0 IADD3 R9, PT, PT, R9, 0x1, RZ ;  /* 0x0000000109090810 */ /* 0x000fca0007ffe0ff */
[----:B------:R-:W-:Y:S01]  /*01e0*/  @!P1 IMAD.MOV R9, RZ, RZ, -R9 ;  /* 0x000000ffff099224 */ /* 0x000fe200078e0a09 */
[----:B------:R-:W-:-:S04]  /*01f0*/  @!P2 LOP3.LUT R9, RZ, R3, RZ, 0x33, !PT ;  /* 0x00000003ff09a212 */ /* 0x000fc800078e33ff */
[----:B------:R-:W-:Y:S01]  /*0200*/  ISETP.GE.AND P0, PT, R9, 0x1, PT ;  /* 0x000000010900780c */ /* 0x000fe20003f06270 */
[----:B0-----:R-:W-:-:S12]  /*0210*/  IMAD R11, R3, UR4, R0 ;  /* 0x00000004030b7c24 */ /* 0x001fd8000f8e0200 */
[----:B--2---:R-:W-:Y:S05]  /*0220*/  @!P0 BRA `(.L_x_0) ;  /* 0x0000000800288947 */ /* 0x004fea0003800000 */
[----:B------:R-:W0:Y:S01]  /*0230*/  S2UR UR5, SR_CgaCtaId ;  /* 0x00000000000579c3 */ /* 0x000e220000008800 */
[CC--:B------:R-:W-:Y:S01]  /*0240*/  IMAD R2, R3.reuse, R3.reuse, RZ ;  /* 0x0000000303027224 */ /* 0x0c0fe200078e02ff */
[----:B------:R-:W-:Y:S01]  /*0250*/  UMOV UR4, 0x400 ;  /* 0x0000040000047882 */ /* 0x000fe20000000000 */
[C---:B------:R-:W-:Y:S01]  /*0260*/  LOP3.LUT R12, R3.reuse, 0x7ffffff8, RZ, 0xc0, !PT ;  /* 0x7ffffff8030c7812 */ /* 0x040fe200078ec0ff */
[----:B------:R-:W-:Y:S01]  /*0270*/  IMAD R13, R0, R3, RZ ;  /* 0x00000003000d7224 */ /* 0x000fe200078e02ff */
[C---:B------:R-:W-:Y:S01]  /*0280*/  LOP3.LUT R20, R3.reuse, 0x7, RZ, 0xc0, !PT ;  /* 0x0000000703147812 */ /* 0x040fe200078ec0ff */
[----:B------:R-:W-:Y:S01]  /*0290*/  IMAD.SHL.U32 R5, R2, 0x4, RZ ;  /* 0x0000000402057824 */ /* 0x000fe200078e00ff */
[----:B------:R-:W-:Y:S01]  /*02a0*/  LOP3.LUT R14, R3, 0x3, RZ, 0xc0, !PT ;  /* 0x00000003030e7812 */ /* 0x000fe200078ec0ff */
[----:B------:R-:W-:Y:S01]  /*02b0*/  IMAD.MOV.U32 R18, RZ, RZ, RZ ;  /* 0x000000ffff127224 */ /* 0x000fe200078e00ff */
[----:B------:R-:W-:Y:S02]  /*02c0*/  IADD3 R15, PT, PT, -R12, RZ, RZ ;  /* 0x000000ff0c0f7210 */ /* 0x000fe40007ffe1ff */
[----:B------:R-:W-:Y:S01]  /*02d0*/  LEA R17, R8, R5, 0x2 ;  /* 0x0000000508117211 */ /* 0x000fe200078e10ff */
[----:B0-----:R-:W-:-:S03]  /*02e0*/  ULEA UR5, UR5, UR4, 0x18 ;  /* 0x0000000405057291 */ /* 0x001fc6000f8ec0ff */
[----:B------:R-:W-:-:S03]  /*02f0*/  UMOV UR4, URZ ;  /* 0x000000ff00047c82 */ /* 0x000fc60008000000 */
[----:B------:R-:W-:Y:S01]  /*0300*/  VIADD R16, R5, UR5 ;  /* 0x0000000505107c36 */ /* 0x000fe20008000000 */
[----:B------:R-:W-:-:S07]  /*0310*/  IADD3 R17, PT, PT, R17, UR5, RZ ;  /* 0x0000000511117c10 */ /* 0x000fce000fffe0ff */
.L_x_6:
[----:B0-----:R-:W0:Y:S01]  /*0320*/  LDC.64 R2, c[0x0][0x398] ;  /* 0x0000e600ff027b82 */ /* 0x001e220000000a00 */
[----:B------:R-:W-:Y:S02]  /*0330*/  HFMA2 R23, -RZ, RZ, 0, 0 ;  /* 0x00000000ff177431 */ /* 0x000fe400000001ff */
[C---:B0-----:R-:W-:Y:S02]  /*0340*/  IMAD R22, R3.reuse, UR4, R8 ;  /* 0x0000000403167c24 */ /* 0x041fe4000f8e0208 */
[----:B------:R-:W-:-:S03]  /*0350*/  IMAD R21, R3, UR4, R0 ;  /* 0x0000000403157c24 */ /* 0x000fc6000f8e0200 */
[----:B------:R-:W-:Y:S02]  /*0360*/  VIMNMX R5, PT, PT, R11, R22, !PT ;  /* 0x000000160b057248 */ /* 0x000fe40007fe0100 */
[----:B------:R-:W-:Y:S02]  /*0370*/  VIMNMX R7, PT, PT, R10, R21, !PT ;  /* 0x000000150a077248 */ /* 0x000fe40007fe0100 */
[-C--:B------:R-:W-:Y:S02]  /*0380*/  ISETP.GE.AND P0, PT, R5, R2.reuse, PT ;  /* 0x000000020500720c */ /* 0x080fe40003f06270 */
[----:B------:R-:W-:-:S11]  /*0390*/  ISETP.GE.AND P1, PT, R7, R2, PT ;  /* 0x000000020700720c */ /* 0x000fd60003f26270 */
[----:B------:R-:W0:Y:S01]  /*03a0*/  @!P0 LDC.64 R6, c[0x0][0x388] ;  /* 0x0000e200ff068b82 */ /* 0x000e220000000a00 */
[-C--:B------:R-:W-:Y:S02]  /*03b0*/  @!P0 IMAD R19, R11, R2.reuse, R22 ;  /* 0x000000020b138224 */ /* 0x080fe400078e0216 */
[----:B------:R-:W-:-:S05]  /*03c0*/  @!P1 IMAD R21, R21, R2, R10 ;  /* 0x0000000215159224 */ /* 0x000fca00078e020a */
[----:B------:R-:W1:Y:S01]  /*03d0*/  @!P1 LDC.64 R4, c[0x0][0x390] ;  /* 0x0000e400ff049b82 */ /* 0x000e620000000a00 */
[----:B0-----:R-:W-:-:S04]  /*03e0*/  @!P0 IMAD.WIDE R6, R19, 0x4, R6 ;  /* 0x0000000413068825 */ /* 0x001fc800078e0206 */
[----:B------:R-:W-:Y:S02]  /*03f0*/  IMAD.MOV.U32 R19, RZ, RZ, RZ ;  /* 0x000000ffff137224 */ /* 0x000fe400078e00ff */
[----:B-1----:R-:W-:-:S04]  /*0400*/  @!P1 IMAD.WIDE R4, R21, 0x4, R4 ;  /* 0x0000000415049825 */ /* 0x002fc800078e0204 */
[----:B------:R-:W2:Y:S04]  /*0410*/  @!P0 LDG.E R19, desc[UR6][R6.64] ;  /* 0x0000000606138981 */ /* 0x000ea8000c1e1900 */
[----:B------:R-:W3:Y:S01]  /*0420*/  @!P1 LDG.E R23, desc[UR6][R4.64] ;  /* 0x0000000604179981 */ /* 0x000ee2000c1e1900 */
[----:B------:R-:W-:Y:S01]  /*0430*/  IMAD.IADD R21, R13, 0x1, R8 ;  /* 0x000000010d157824 */ /* 0x000fe200078e0208 */
[----:B------:R-:W-:Y:S01]  /*0440*/  ISETP.GE.AND P1, PT, R3, 0x1, PT ;  /* 0x000000010300780c */ /* 0x000fe20003f26270 */
[----:B------:R-:W-:-:S03]  /*0450*/  UIADD3 UR4, UPT, UPT, UR4, 0x1, URZ ;  /* 0x0000000104047890 */ /* 0x000fc6000fffe0ff */
[C---:B------:R-:W-:Y:S02]  /*0460*/  LEA R22, R21.reuse, UR5, 0x2 ;  /* 0x0000000515167c11 */ /* 0x040fe4000f8e10ff */
[----:B------:R-:W-:Y:S02]  /*0470*/  LEA R24, R21, R16, 0x2 ;  /* 0x0000001015187211 */ /* 0x000fe400078e10ff */
[----:B------:R-:W-:Y:S01]  /*0480*/  ISETP.NE.AND P0, PT, R9, UR4, PT ;  /* 0x0000000409007c0c */ /* 0x000fe2000bf05270 */
[----:B--2---:R0:W-:Y:S04]  /*0490*/  STS [R22], R19 ;  /* 0x0000001316007388 */ /* 0x0041e80000000800 */
[----:B---3--:R0:W-:Y:S01]  /*04a0*/  STS [R24], R23 ;  /* 0x0000001718007388 */ /* 0x0081e20000000800 */
[----:B------:R-:W-:Y:S06]  /*04b0*/  BAR.SYNC.DEFER_BLOCKING 0x0 ;  /* 0x0000000000007b1d */ /* 0x000fec0000010000 */
[----:B------:R-:W-:Y:S05]  /*04c0*/  @!P1 BRA `(.L_x_1) ;  /* 0x0000000400789947 */ /* 0x000fea0003800000 */
[----:B------:R-:W-:Y:S01]  /*04d0*/  ISETP.GE.U32.AND P1, PT, R3, 0x8, PT ;  /* 0x000000080300780c */ /* 0x000fe20003f26070 */
[----:B------:R-:W-:-:S12]  /*04e0*/  IMAD.MOV.U32 R4, RZ, RZ, RZ ;  /* 0x000000ffff047224 */ /* 0x000fd800078e00ff */
[----:B------:R-:W-:Y:S05]  /*04f0*/  @!P1 BRA `(.L_x_2) ;  /* 0x0000000000a49947 */ /* 0x000fea0003800000 */
[----:B------:R-:W-:Y:S01]  /*0500*/  LEA R6, R13, UR5, 0x2 ;  /* 0x000000050d067c11 */ /* 0x000fe2000f8e10ff */
[----:B------:R-:W-:Y:S01]  /*0510*/  IMAD.MOV.U32 R5, RZ, RZ, R15 ;  /* 0x000000ffff057224 */ /* 0x000fe200078e000f */
[----:B------:R-:W-:Y:S02]  /*0520*/  MOV R4, R17 ;  /* 0x0000001100047202 */ /* 0x000fe40000000f00 */
[----:B------:R-:W-:-:S07]  /*0530*/  IADD3 R6, PT, PT, R6, 0x10, RZ ;  /* 0x0000001006067810 */ /* 0x000fce0007ffe0ff */
.L_x_3:
[----:B------:R-:W-:Y:S01]  /*0540*/  LDS R21, [R6+-0x10] ;  /* 0xfffff00006157984 */ /* 0x000fe20000000800 */
[----:B------:R-:W-:Y:S01]  /*0550*/  IMAD R26, R3, 0x4, R4 ;  /* 0x00000004031a7824 */ /* 0x000fe200078e0204 */
[----:B------:R-:W-:Y:S02]  /*0560*/  IADD3 R5, PT, PT, R5, 0x8, RZ ;  /* 0x0000000805057810 */ /* 0x000fe40007ffe0ff */
[----:B0-----:R0:W1:Y:S02]  /*0570*/  LDS R23, [R4] ;  /* 0x0000000004177984 */ /* 0x0010640000000800 */
[----:B------:R-:W-:Y:S02]  /*0580*/  LEA R28, R3, R26, 0x2 ;  /* 0x0000001a031c7211 */ /* 0x000fe400078e10ff */
[----:B------:R-:W-:Y:S01]  /*0590*/  LDS R7, [R6+-0xc] ;  /* 0xfffff40006077984 */ /* 0x000fe20000000800 */
[----:B------:R-:W-:Y:S02]  /*05a0*/  ISETP.NE.AND P1, PT, R5, RZ, PT ;  /* 0x000000ff0500720c */ /* 0x000fe40003f25270 */
[C---:B------:R-:W-:Y:S01]  /*05b0*/  IMAD R25, R3.reuse, 0x4, R28 ;  /* 0x0000000403197824 */ /* 0x040fe200078e021c */
[----:B------:R-:W2:Y:S01]  /*05c0*/  LDS R26, [R26] ;  /* 0x000000001a1a7984 */ /* 0x000ea20000000800 */
[----:B0-----:R-:W-:-:S03]  /*05d0*/  IMAD R4, R3, 0x20, R4 ;  /* 0x0000002003047824 */ /* 0x001fc600078e0204 */
[----:B------:R0:W-:Y:S04]  /*05e0*/  LDS R19, [R28] ;  /* 0x000000001c137984 */ /* 0x0001e80000000800 */
[----:B------:R-:W3:Y:S01]  /*05f0*/  LDS R22, [R6+-0x8] ;  /* 0xfffff80006167984 */ /* 0x000ee20000000800 */
[----:B-1----:R-:W-:Y:S01]  /*0600*/  FFMA R24, R21, R23, R18 ;  /* 0x0000001715187223 */ /* 0x002fe20000000012 */
[C---:B------:R-:W-:Y:S02]  /*0610*/  LEA R23, R3.reuse, R25, 0x2 ;  /* 0x0000001903177211 */ /* 0x040fe400078e10ff */
[----:B------:R-:W-:Y:S04]  /*0620*/  LDS R18, [R6+-0x4] ;  /* 0xfffffc0006127984 */ /* 0x000fe80000000800 */
[----:B------:R-:W1:Y:S01]  /*0630*/  LDS R21, [R25] ;  /* 0x0000000019157984 */ /* 0x000e620000000800 */
[----:B------:R-:W-:-:S02]  /*0640*/  IMAD R27, R3, 0x4, R23 ;  /* 0x00000004031b7824 */ /* 0x000fc400078e0217 */
[----:B--2---:R-:W-:Y:S02]  /*0650*/  FFMA R7, R7, R26, R24 ;  /* 0x0000001a07077223 */ /* 0x004fe40000000018 */
[----:B------:R-:W-:Y:S01]  /*0660*/  LDS R26, [R6+0x8] ;  /* 0x00000800061a7984 */ /* 0x000fe20000000800 */
[----:B0-----:R-:W-:-:S03]  /*0670*/  LEA R28, R3, R27, 0x2 ;  /* 0x0000001b031c7211 */ /* 0x001fc600078e10ff */
[----:B------:R-:W-:Y:S01]  /*0680*/  LDS R27, [R27] ;  /* 0x000000001b1b7984 */ /* 0x000fe20000000800 */
[----:B---3--:R-:W-:-:S03]  /*0690*/  FFMA R19, R22, R19, R7 ;  /* 0x0000001316137223 */ /* 0x008fc60000000007 */
[----:B------:R-:W-:Y:S04]  /*06a0*/  LDS R7, [R6] ;  /* 0x0000000006077984 */ /* 0x000fe80000000800 */
[----:B------:R-:W0:Y:S01]  /*06b0*/  LDS R22, [R23] ;  /* 0x0000000017167984 */ /* 0x000e220000000800 */
[----:B-1----:R-:W-:Y:S01]  /*06c0*/  FFMA R24, R18, R21, R19 ;  /* 0x0000001512187223 */ /* 0x002fe20000000013 */
[----:B------:R-:W-:Y:S02]  /*06d0*/  IMAD R21, R3, 0x4, R28 ;  /* 0x0000000403157824 */ /* 0x000fe400078e021c */
[----:B------:R-:W1:Y:S04]  /*06e0*/  LDS R18, [R6+0x4] ;  /* 0x0000040006127984 */ /* 0x000e680000000800 */
[----:B------:R-:W2:Y:S04]  /*06f0*/  LDS R28, [R28] ;  /* 0x000000001c1c7984 */ /* 0x000ea80000000800 */
[----:B------:R-:W-:Y:S04]  /*0700*/  LDS R21, [R21] ;  /* 0x0000000015157984 */ /* 0x000fe80000000800 */
[----:B------:R3:W4:Y:S01]  /*0710*/  LDS R19, [R6+0xc] ;  /* 0x00000c0006137984 */ /* 0x0007220000000800 */
[----:B0-----:R-:W-:Y:S01]  /*0720*/  FFMA R7, R7, R22, R24 ;  /* 0x0000001607077223 */ /* 0x001fe20000000018 */
[----:B---3--:R-:W-:-:S03]  /*0730*/  IADD3 R6, PT, PT, R6, 0x20, RZ ;  /* 0x0000002006067810 */ /* 0x008fc60007ffe0ff */
[----:B-1----:R-:W-:-:S04]  /*0740*/  FFMA R7, R18, R27, R7 ;  /* 0x0000001b12077223 */ /* 0x002fc80000000007 */
[----:B--2---:R-:W-:-:S04]  /*0750*/  FFMA R7, R26, R28, R7 ;  /* 0x0000001c1a077223 */ /* 0x004fc80000000007 */
[----:B----4-:R-:W-:Y:S01]  /*0760*/  FFMA R18, R19, R21, R7 ;  /* 0x0000001513127223 */ /* 0x010fe20000000007 */
[----:B------:R-:W-:Y:S06]  /*0770*/  @P1 BRA `(.L_x_3) ;  /* 0xfffffffc00701947 */ /* 0x000fec000383ffff */
[----:B------:R-:W-:-:S07]  /*0780*/  IMAD.MOV.U32 R4, RZ, RZ, R12 ;  /* 0x000000ffff047224 */ /* 0x000fce00078e000c */
.L_x_2:
[----:B------:R-:W-:-:S13]  /*0790*/  ISETP.NE.AND P1, PT, R20, RZ, PT ;  /* 0x000000ff1400720c */ /* 0x000fda0003f25270 */
[----:B------:R-:W-:Y:S05]  /*07a0*/  @!P1 BRA `(.L_x_1) ;  /* 0x0000000000c09947 */ /* 0x000fea0003800000 */
[----:B------:R-:W-:Y:S02]  /*07b0*/  IADD3 R5, PT, PT, R20, -0x1, RZ ;  /* 0xffffffff14057810 */ /* 0x000fe40007ffe0ff */
[----:B------:R-:W-:Y:S02]  /*07c0*/  ISETP.NE.AND P2, PT, R14, RZ, PT ;  /* 0x000000ff0e00720c */ /* 0x000fe40003f45270 */
[----:B------:R-:W-:-:S13]  /*07d0*/  ISETP.GE.U32.AND P1, PT, R5, 0x3, PT ;  /* 0x000000030500780c */ /* 0x000fda0003f26070 */
[----:B------:R-:W-:Y:S05]  /*07e0*/  @!P1 BRA `(.L_x_4) ;  /* 0x0000000000509947 */ /* 0x000fea0003800000 */
[C---:B------:R-:W-:Y:S02]  /*07f0*/  IMAD R7, R4.reuse, R3, R8 ;  /* 0x0000000304077224 */ /* 0x040fe400078e0208 */
[----:B------:R-:W-:Y:S01]  /*0800*/  IMAD.IADD R5, R13, 0x1, R4 ;  /* 0x000000010d057824 */ /* 0x000fe200078e0204 */
[----:B------:R-:W-:Y:S02]  /*0810*/  IADD3 R4, PT, PT, R4, 0x4, RZ ;  /* 0x0000000404047810 */ /* 0x000fe40007ffe0ff */
[----:B------:R-:W-:Y:S02]  /*0820*/  LEA R6, R7, R16, 0x2 ;  /* 0x0000001007067211 */ /* 0x000fe400078e10ff */
[----:B------:R-:W-:-:S03]  /*0830*/  LEA R5, R5, UR5, 0x2 ;  /* 0x0000000505057c11 */ /* 0x000fc6000f8e10ff */
[C---:B0-----:R-:W-:Y:S01]  /*0840*/  IMAD R24, R3.reuse, 0x4, R6 ;  /* 0x0000000403187824 */ /* 0x041fe200078e0206 */
[----:B------:R-:W-:Y:S04]  /*0850*/  LDS R19, [R6] ;  /* 0x0000000006137984 */ /* 0x000fe80000000800 */
[----:B------:R-:W0:Y:S01]  /*0860*/  LDS R7, [R5] ;  /* 0x0000000005077984 */ /* 0x000e220000000800 */
[----:B------:R-:W-:-:S03]  /*0870*/  LEA R28, R3, R24, 0x2 ;  /* 0x00000018031c7211 */ /* 0x000fc600078e10ff */
[----:B------:R-:W-:Y:S02]  /*0880*/  LDS R22, [R5+0x4] ;  /* 0x0000040005167984 */ /* 0x000fe40000000800 */
[----:B------:R-:W-:Y:S02]  /*0890*/  IMAD R23, R3, 0x4, R28 ;  /* 0x0000000403177824 */ /* 0x000fe400078e021c */
[----:B------:R-:W1:Y:S04]  /*08a0*/  LDS R24, [R24] ;  /* 0x0000000018187984 */ /* 0x000e680000000800 */
[----:B------:R-:W-:Y:S04]  /*08b0*/  LDS R26, [R5+0x8] ;  /* 0x00000800051a7984 */ /* 0x000fe80000000800 */
[----:B------:R-:W2:Y:S04]  /*08c0*/  LDS R28, [R28] ;  /* 0x000000001c1c7984 */ /* 0x000ea80000000800 */
[----:B------:R-:W-:Y:S04]  /*08d0*/  LDS R21, [R5+0xc] ;  /* 0x00000c0005157984 */ /* 0x000fe80000000800 */
[----:B------:R-:W3:Y:S01]  /*08e0*/  LDS R23, [R23] ;  /* 0x0000000017177984 */ /* 0x000ee20000000800 */
[----:B0-----:R-:W-:-:S04]  /*08f0*/  FFMA R7, R7, R19, R18 ;  /* 0x0000001307077223 */ /* 0x001fc80000000012 */
[----:B-1----:R-:W-:-:S04]  /*0900*/  FFMA R7, R22, R24, R7 ;  /* 0x0000001816077223 */ /* 0x002fc80000000007 */
[----:B--2---:R-:W-:-:S04]  /*0910*/  FFMA R7, R26, R28, R7 ;  /* 0x0000001c1a077223 */ /* 0x004fc80000000007 */
[----:B---3--:R-:W-:-:S07]  /*0920*/  FFMA R18, R21, R23, R7 ;  /* 0x0000001715127223 */ /* 0x008fce0000000007 */
.L_x_4:
[----:B------:R-:W-:Y:S05]  /*0930*/  @!P2 BRA `(.L_x_1) ;  /* 0x00000000005ca947 */ /* 0x000fea0003800000 */
[----:B------:R-:W-:Y:S02]  /*0940*/  ISETP.NE.AND P1, PT, R14, 0x1, PT ;  /* 0x000000010e00780c */ /* 0x000fe40003f25270 */
[----:B------:R-:W-:-:S11]  /*0950*/  LOP3.LUT P2, RZ, R3, 0x1, RZ, 0xc0, !PT ;  /* 0x0000000103ff7812 */ /* 0x000fd6000784c0ff */
[----:B------:R-:W-:Y:S05]  /*0960*/  @!P1 BRA `(.L_x_5) ;  /* 0x0000000000309947 */ /* 0x000fea0003800000 */
[C---:B------:R-:W-:Y:S02]  /*0970*/  IMAD R7, R4.reuse, R3, R8 ;  /* 0x0000000304077224 */ /* 0x040fe400078e0208 */
[----:B------:R-:W-:Y:S02]  /*0980*/  IMAD.IADD R5, R13, 0x1, R4 ;  /* 0x000000010d057824 */ /* 0x000fe400078e0204 */
[----:B------:R-:W-:Y:S01]  /*0990*/  VIADD R4, R4, 0x2 ;  /* 0x0000000204047836 */ /* 0x000fe20000000000 */
[----:B------:R-:W-:Y:S02]  /*09a0*/  LEA R6, R7, R16, 0x2 ;  /* 0x0000001007067211 */ /* 0x000fe400078e10ff */
[----:B------:R-:W-:Y:S02]  /*09b0*/  LEA R5, R5, UR5, 0x2 ;  /* 0x0000000505057c11 */ /* 0x000fe4000f8e10ff */
[----:B------:R-:W-:Y:S01]  /*09c0*/  LEA R21, R3, R6, 0x2 ;  /* 0x0000000603157211 */ /* 0x000fe200078e10ff */
[----:B0-----:R-:W-:Y:S04]  /*09d0*/  LDS R19, [R6] ;  /* 0x0000000006137984 */ /* 0x001fe80000000800 */
[----:B------:R-:W0:Y:S04]  /*09e0*/  LDS R7, [R5] ;  /* 0x0000000005077984 */ /* 0x000e280000000800 */
[----:B------:R-:W-:Y:S04]  /*09f0*/  LDS R22, [R5+0x4] ;  /* 0x0000040005167984 */ /* 0x000fe80000000800 */
[----:B------:R-:W1:Y:S01]  /*0a00*/  LDS R21, [R21] ;  /* 0x0000000015157984 */ /* 0x000e620000000800 */
[----:B0-----:R-:W-:-:S04]  /*0a10*/  FFMA R7, R7, R19, R18 ;  /* 0x0000001307077223 */ /* 0x001fc80000000012 */
[----:B-1----:R-:W-:-:S07]  /*0a20*/  FFMA R18, R22, R21, R7 ;  /* 0x0000001516127223 */ /* 0x002fce0000000007 */
.L_x_5:
[----:B------:R-:W-:Y:S05]  /*0a30*/  @!P2 BRA `(.L_x_1) ;  /* 0x00000000001ca947 */ /* 0x000fea0003800000 */
[----:B------:R-:W-:Y:S01]  /*0a40*/  IMAD R5, R4, R3, R8 ;  /* 0x0000000304057224 */ /* 0x000fe200078e0208 */
[----:B------:R-:W-:-:S04]  /*0a50*/  IADD3 R3, PT, PT, R13, R4, RZ ;  /* 0x000000040d037210 */ /* 0x000fc80007ffe0ff */
[----:B------:R-:W-:Y:S02]  /*0a60*/  LEA R3, R3, UR5, 0x2 ;  /* 0x0000000503037c11 */ /* 0x000fe4000f8e10ff */
[----:B------:R-:W-:-:S04]  /*0a70*/  LEA R5, R5, R16, 0x2 ;  /* 0x0000001005057211 */ /* 0x000fc800078e10ff */
[----:B------:R-:W-:Y:S04]  /*0a80*/  LDS R3, [R3] ;  /* 0x0000000003037984 */ /* 0x000fe80000000800 */
[----:B------:R-:W1:Y:S02]  /*0a90*/  LDS R5, [R5] ;  /* 0x0000000005057984 */ /* 0x000e640000000800 */
[----:B-1----:R-:W-:-:S07]  /*0aa0*/  FFMA R18, R3, R5, R18 ;  /* 0x0000000503127223 */ /* 0x002fce0000000012 */
.L_x_1:
[----:B------:R-:W-:Y:S06]  /*0ab0*/  BAR.SYNC.DEFER_BLOCKING 0x0 ;  /* 0x0000000000007b1d */ /* 0x000fec0000010000 */
[----:B------:R-:W-:Y:S05]  /*0ac0*/  @P0 BRA `(.L_x_6) ;  /* 0xfffffff800140947 */ /* 0x000fea000383ffff */
.L_x_0:
[----:B------:R-:W-:-:S04]  /*0ad0*/  VIMNMX R3, PT, PT, R11, R10, !PT ;  /* 0x0000000a0b037248 */ /* 0x000fc80007fe0100 */
[----:B------:R-:W-:-:S13]  /*0ae0*/  ISETP.GE.AND P0, PT, R3, R2, PT ;  /* 0x000000020300720c */ /* 0x000fda0003f06270 */
[----:B------:R-:W-:Y:S05]  /*0af0*/  @P0 EXIT ;  /* 0x000000000000094d */ /* 0x000fea0003800000 */
[----:B------:R-:W1:Y:S01]  /*0b00*/  LDC.64 R4, c[0x0][0x380] ;  /* 0x0000e000ff047b82 */ /* 0x000e620000000a00 */
[----:B------:R-:W-:-:S04]  /*0b10*/  IMAD R3, R11, R2, R10 ;  /* 0x000000020b037224 */ /* 0x000fc800078e020a */
[----:B-1----:R-:W-:-:S05]  /*0b20*/  IMAD.WIDE R2, R3, 0x4, R4 ;  /* 0x0000000403027825 */ /* 0x002fca00078e0204 */
[----:B------:R-:W-:Y:S01]  /*0b30*/  STG.E desc[UR6][R2.64], R18 ;  /* 0x0000001202007986 */ /* 0x000fe2000c101906 */
[----:B------:R-:W-:Y:S05]  /*0b40*/  EXIT ;  /* 0x000000000000794d */ /* 0x000fea0003800000 */
.L_x_7:
[----:B------:R-:W-:-:S00]  /*0b50*/  BRA `(.L_x_7) ;  /* 0xfffffffc00fc7947 */ /* 0x000fc0000383ffff */
[----:B------:R-:W-:-:S00]  /*0b60*/  NOP ;  /* 0x0000000000007918 */ /* 0x000fc00000000000 */
        /* <DEDUP_REMOVED lines=9> */
.L_x_8:


//--------------------- .nv.shared._Z14matrixMulTiledPfS_S_ii --------------------------
	.section	.nv.shared._Z14matrixMulTiledPfS_S_ii,"aw",@nobits
	.sectionflags	@""
	.align	16
	.zero		1024


//--------------------- .nv.shared.reserved.0     --------------------------
	.section	.nv.shared.reserved.0,"aw",@nobits
	.weak		__nv_reservedSMEM_offset_0_alias
	.size		__nv_reservedSMEM_offset_0_alias, 0, 64
	.other		__nv_reservedSMEM_offset_0_alias,@"STO_CUDA_RESERVED_SHARED STV_DEFAULT"
__nv_reservedSMEM_offset_0_alias:
	.zero		0
	.zero		64


//--------------------- .nv.constant0._Z14matrixMulTiledPfS_S_ii --------------------------
	.section	.nv.constant0._Z14matrixMulTiledPfS_S_ii,"a",@progbits
	.sectionflags	@""
	.align	4
.nv.constant0._Z14matrixMulTiledPfS_S_ii:
	.zero		928


//--------------------- SYMBOLS --------------------------

	.type		.nv.reservedSmem.offset0,@object
	.size		.nv.reservedSmem.offset0,0x4
	.type		.nv.reservedSmem.cap,@object
	.size		.nv.reservedSmem.cap,0x4
